//
// Generated by NVIDIA NVVM Compiler
//
// Compiler Build ID: CL-36424714
// Cuda compilation tools, release 13.0, V13.0.88
// Based on NVVM 20.0.0
//

.version 9.0
.target sm_100
.address_size 64


.entry _Z19game_of_life_kernelPKmPmii(
	.param .u64 .ptr .align 1 _Z19game_of_life_kernelPKmPmii_param_0,
	.param .u64 .ptr .align 1 _Z19game_of_life_kernelPKmPmii_param_1,
	.param .u32 _Z19game_of_life_kernelPKmPmii_param_2,
	.param .u32 _Z19game_of_life_kernelPKmPmii_param_3
)
{
	.reg .pred 	%p<24>;
	.reg .b32 	%r<71>;
	.reg .b64 	%rd<169>;

	ld.param.u64 	%rd29, [_Z19game_of_life_kernelPKmPmii_param_0];
	ld.param.u64 	%rd30, [_Z19game_of_life_kernelPKmPmii_param_1];
	ld.param.u32 	%r5, [_Z19game_of_life_kernelPKmPmii_param_2];
	ld.param.u32 	%r6, [_Z19game_of_life_kernelPKmPmii_param_3];
	cvta.to.global.u64 	%rd1, %rd30;
	cvta.to.global.u64 	%rd2, %rd29;
	mov.u32 	%r1, %ctaid.y;
	mov.u32 	%r7, %ctaid.x;
	mov.u32 	%r8, %ntid.x;
	mov.u32 	%r9, %tid.x;
	mad.lo.s32 	%r2, %r7, %r8, %r9;
	setp.ge.s32 	%p1, %r1, %r6;
	setp.ge.s32 	%p2, %r2, %r5;
	or.pred  	%p3, %p2, %p1;
	@%p3 bra 	$L__BB0_18;
	cvt.u64.u32 	%rd31, %r1;
	cvt.s64.s32 	%rd3, %r5;
	mul.lo.s64 	%rd4, %rd3, %rd31;
	cvt.s64.s32 	%rd5, %r2;
	add.s64 	%rd6, %rd4, %rd5;
	setp.eq.s32 	%p4, %r1, 0;
	add.s32 	%r3, %r1, 1;
	setp.ge.u32 	%p5, %r3, %r6;
	or.pred  	%p6, %p4, %p5;
	setp.lt.s32 	%p7, %r2, 1;
	or.pred  	%p8, %p7, %p6;
	add.s32 	%r4, %r2, 1;
	setp.ge.s32 	%p9, %r4, %r5;
	or.pred  	%p10, %p8, %p9;
	@%p10 bra 	$L__BB0_3;
	sub.s64 	%rd97, %rd4, %rd3;
	shl.b64 	%rd98, %rd6, 3;
	add.s64 	%rd99, %rd2, %rd98;
	ld.global.nc.u64 	%rd100, [%rd99+-8];
	ld.global.nc.u64 	%rd101, [%rd99];
	ld.global.nc.u64 	%rd102, [%rd99+8];
	cvt.u64.u32 	%rd103, %r2;
	add.s64 	%rd104, %rd97, %rd103;
	shl.b64 	%rd105, %rd104, 3;
	add.s64 	%rd106, %rd2, %rd105;
	ld.global.nc.u64 	%rd107, [%rd106+-8];
	ld.global.nc.u64 	%rd108, [%rd106];
	ld.global.nc.u64 	%rd109, [%rd106+8];
	add.s64 	%rd110, %rd3, %rd103;
	add.s64 	%rd111, %rd110, %rd4;
	shl.b64 	%rd112, %rd111, 3;
	add.s64 	%rd113, %rd2, %rd112;
	ld.global.nc.u64 	%rd114, [%rd113+-8];
	ld.global.nc.u64 	%rd115, [%rd113];
	ld.global.nc.u64 	%rd116, [%rd113+8];
	mov.b64 	{%r41, %r42}, %rd108;
	mov.b64 	{%r43, %r44}, %rd107;
	shf.l.wrap.b32 	%r45, %r44, %r41, 1;
	shf.l.wrap.b32 	%r46, %r41, %r42, 1;
	mov.b64 	%rd117, {%r45, %r46};
	mov.b64 	{%r47, %r48}, %rd109;
	shf.l.wrap.b32 	%r49, %r42, %r47, 31;
	shf.l.wrap.b32 	%r50, %r41, %r42, 31;
	mov.b64 	%rd118, {%r50, %r49};
	mov.b64 	{%r51, %r52}, %rd101;
	mov.b64 	{%r53, %r54}, %rd100;
	shf.l.wrap.b32 	%r55, %r54, %r51, 1;
	shf.l.wrap.b32 	%r56, %r51, %r52, 1;
	mov.b64 	%rd119, {%r55, %r56};
	mov.b64 	{%r57, %r58}, %rd102;
	shf.l.wrap.b32 	%r59, %r52, %r57, 31;
	shf.l.wrap.b32 	%r60, %r51, %r52, 31;
	mov.b64 	%rd120, {%r60, %r59};
	mov.b64 	{%r61, %r62}, %rd115;
	mov.b64 	{%r63, %r64}, %rd114;
	shf.l.wrap.b32 	%r65, %r64, %r61, 1;
	shf.l.wrap.b32 	%r66, %r61, %r62, 1;
	mov.b64 	%rd121, {%r65, %r66};
	mov.b64 	{%r67, %r68}, %rd116;
	shf.l.wrap.b32 	%r69, %r62, %r67, 31;
	shf.l.wrap.b32 	%r70, %r61, %r62, 31;
	mov.b64 	%rd122, {%r70, %r69};
	xor.b64  	%rd123, %rd117, %rd108;
	xor.b64  	%rd124, %rd123, %rd118;
	or.b64  	%rd125, %rd118, %rd117;
	and.b64  	%rd126, %rd125, %rd108;
	and.b64  	%rd127, %rd118, %rd117;
	or.b64  	%rd128, %rd126, %rd127;
	xor.b64  	%rd129, %rd120, %rd119;
	xor.b64  	%rd130, %rd129, %rd121;
	or.b64  	%rd131, %rd121, %rd119;
	and.b64  	%rd132, %rd131, %rd120;
	and.b64  	%rd133, %rd121, %rd119;
	or.b64  	%rd134, %rd132, %rd133;
	xor.b64  	%rd135, %rd122, %rd115;
	and.b64  	%rd136, %rd122, %rd115;
	xor.b64  	%rd137, %rd130, %rd124;
	xor.b64  	%rd138, %rd137, %rd135;
	or.b64  	%rd139, %rd135, %rd124;
	and.b64  	%rd140, %rd139, %rd130;
	and.b64  	%rd141, %rd135, %rd124;
	or.b64  	%rd142, %rd140, %rd141;
	xor.b64  	%rd143, %rd136, %rd128;
	xor.b64  	%rd144, %rd143, %rd134;
	or.b64  	%rd145, %rd136, %rd128;
	and.b64  	%rd146, %rd145, %rd134;
	and.b64  	%rd147, %rd136, %rd128;
	or.b64  	%rd148, %rd146, %rd147;
	xor.b64  	%rd149, %rd144, %rd142;
	and.b64  	%rd150, %rd144, %rd142;
	or.b64  	%rd151, %rd148, %rd150;
	not.b64 	%rd152, %rd151;
	and.b64  	%rd153, %rd138, %rd152;
	or.b64  	%rd154, %rd151, %rd138;
	not.b64 	%rd155, %rd154;
	and.b64  	%rd156, %rd101, %rd155;
	or.b64  	%rd157, %rd156, %rd153;
	and.b64  	%rd158, %rd157, %rd149;
	add.s64 	%rd159, %rd1, %rd98;
	st.global.u64 	[%rd159], %rd158;
	bra.uni 	$L__BB0_18;
$L__BB0_3:
	setp.lt.s32 	%p11, %r2, 1;
	sub.s64 	%rd7, %rd4, %rd3;
	shl.b64 	%rd33, %rd6, 3;
	add.s64 	%rd8, %rd2, %rd33;
	mov.b64 	%rd160, 0;
	@%p11 bra 	$L__BB0_5;
	ld.global.nc.u64 	%rd160, [%rd8+-8];
$L__BB0_5:
	setp.ge.s32 	%p12, %r4, %r5;
	ld.global.nc.u64 	%rd11, [%rd8];
	mov.b64 	%rd161, 0;
	@%p12 bra 	$L__BB0_7;
	ld.global.nc.u64 	%rd161, [%rd8+8];
$L__BB0_7:
	setp.lt.s32 	%p13, %r2, 1;
	setp.eq.s32 	%p14, %r1, 0;
	or.pred  	%p15, %p14, %p13;
	@%p15 bra 	$L__BB0_9;
	cvt.u64.u32 	%rd36, %r2;
	add.s64 	%rd37, %rd7, %rd36;
	shl.b64 	%rd38, %rd37, 3;
	add.s64 	%rd39, %rd2, %rd38;
	ld.global.nc.u64 	%rd164, [%rd39+-8];
	bra.uni 	$L__BB0_10;
$L__BB0_9:
	mov.b64 	%rd164, 0;
	mov.u64 	%rd163, %rd164;
	mov.u64 	%rd165, %rd164;
	@%p14 bra 	$L__BB0_12;
$L__BB0_10:
	add.s64 	%rd41, %rd7, %rd5;
	shl.b64 	%rd42, %rd41, 3;
	add.s64 	%rd16, %rd2, %rd42;
	ld.global.nc.u64 	%rd163, [%rd16];
	mov.b64 	%rd165, 0;
	@%p12 bra 	$L__BB0_12;
	ld.global.nc.u64 	%rd165, [%rd16+8];
$L__BB0_12:
	setp.ge.u32 	%p19, %r3, %r6;
	mov.b64 	%rd166, 0;
	or.pred  	%p20, %p13, %p19;
	@%p20 bra 	$L__BB0_14;
	cvt.u64.u32 	%rd44, %r2;
	add.s64 	%rd45, %rd4, %rd3;
	setp.lt.u32 	%p21, %r3, %r6;
	selp.b64 	%rd46, %rd45, 0, %p21;
	add.s64 	%rd47, %rd46, %rd44;
	shl.b64 	%rd48, %rd47, 3;
	add.s64 	%rd49, %rd2, %rd48;
	ld.global.nc.u64 	%rd166, [%rd49+-8];
$L__BB0_14:
	mov.b64 	%rd167, 0;
	mov.u64 	%rd168, %rd167;
	@%p19 bra 	$L__BB0_17;
	setp.ge.s32 	%p23, %r4, %r5;
	shl.b64 	%rd52, %rd3, 3;
	add.s64 	%rd24, %rd8, %rd52;
	ld.global.nc.u64 	%rd167, [%rd24];
	@%p23 bra 	$L__BB0_17;
	ld.global.nc.u64 	%rd168, [%rd24+8];
$L__BB0_17:
	mov.b64 	{%r11, %r12}, %rd164;
	mov.b64 	{%r13, %r14}, %rd163;
	shf.l.wrap.b32 	%r15, %r12, %r13, 1;
	shf.l.wrap.b32 	%r16, %r13, %r14, 1;
	mov.b64 	%rd53, {%r15, %r16};
	mov.b64 	{%r17, %r18}, %rd165;
	shf.l.wrap.b32 	%r19, %r14, %r17, 31;
	shf.l.wrap.b32 	%r20, %r13, %r14, 31;
	mov.b64 	%rd54, {%r20, %r19};
	mov.b64 	{%r21, %r22}, %rd160;
	mov.b64 	{%r23, %r24}, %rd11;
	shf.l.wrap.b32 	%r25, %r22, %r23, 1;
	shf.l.wrap.b32 	%r26, %r23, %r24, 1;
	mov.b64 	%rd55, {%r25, %r26};
	mov.b64 	{%r27, %r28}, %rd161;
	shf.l.wrap.b32 	%r29, %r24, %r27, 31;
	shf.l.wrap.b32 	%r30, %r23, %r24, 31;
	mov.b64 	%rd56, {%r30, %r29};
	mov.b64 	{%r31, %r32}, %rd166;
	mov.b64 	{%r33, %r34}, %rd167;
	shf.l.wrap.b32 	%r35, %r32, %r33, 1;
	shf.l.wrap.b32 	%r36, %r33, %r34, 1;
	mov.b64 	%rd57, {%r35, %r36};
	mov.b64 	{%r37, %r38}, %rd168;
	shf.l.wrap.b32 	%r39, %r34, %r37, 31;
	shf.l.wrap.b32 	%r40, %r33, %r34, 31;
	mov.b64 	%rd58, {%r40, %r39};
	xor.b64  	%rd59, %rd53, %rd163;
	xor.b64  	%rd60, %rd59, %rd54;
	or.b64  	%rd61, %rd54, %rd53;
	and.b64  	%rd62, %rd61, %rd163;
	and.b64  	%rd63, %rd54, %rd53;
	or.b64  	%rd64, %rd62, %rd63;
	xor.b64  	%rd65, %rd56, %rd55;
	xor.b64  	%rd66, %rd65, %rd57;
	or.b64  	%rd67, %rd57, %rd55;
	and.b64  	%rd68, %rd67, %rd56;
	and.b64  	%rd69, %rd57, %rd55;
	or.b64  	%rd70, %rd68, %rd69;
	xor.b64  	%rd71, %rd58, %rd167;
	and.b64  	%rd72, %rd58, %rd167;
	xor.b64  	%rd73, %rd66, %rd60;
	xor.b64  	%rd74, %rd73, %rd71;
	or.b64  	%rd75, %rd71, %rd60;
	and.b64  	%rd76, %rd75, %rd66;
	and.b64  	%rd77, %rd71, %rd60;
	or.b64  	%rd78, %rd76, %rd77;
	xor.b64  	%rd79, %rd72, %rd64;
	xor.b64  	%rd80, %rd79, %rd70;
	or.b64  	%rd81, %rd72, %rd64;
	and.b64  	%rd82, %rd81, %rd70;
	and.b64  	%rd83, %rd72, %rd64;
	or.b64  	%rd84, %rd82, %rd83;
	xor.b64  	%rd85, %rd80, %rd78;
	and.b64  	%rd86, %rd80, %rd78;
	or.b64  	%rd87, %rd84, %rd86;
	not.b64 	%rd88, %rd87;
	and.b64  	%rd89, %rd74, %rd88;
	or.b64  	%rd90, %rd87, %rd74;
	not.b64 	%rd91, %rd90;
	and.b64  	%rd92, %rd11, %rd91;
	or.b64  	%rd93, %rd92, %rd89;
	and.b64  	%rd94, %rd93, %rd85;
	add.s64 	%rd96, %rd1, %rd33;
	st.global.u64 	[%rd96], %rd94;
$L__BB0_18:
	ret;

}


// ===== COMPILED SASS (sm_100) =====

	.target	sm_100

	.elftype	@"ET_EXEC"


//--------------------- .note.nv.tkinfo           --------------------------
	.section	.note.nv.tkinfo,"",@"SHT_NOTE"
	.sectionflags	@"SHF_NOTE_NV_TKINFO"
	.tkinfo
        /*0018*/ 	.word	0x00000002
        /*0030*/ 	.string	""
        /*0030*/ 	.string	"ptxas"
        /*0030*/ 	.string	"Cuda compilation tools, release 13.0, V13.0.88"
        /*0030*/ 	.string	"Build cuda_13.0.r13.0/compiler.36424714_0"
        /*0030*/ 	.string	"-arch sm_100 -m 64 "



//--------------------- .note.nv.cuinfo           --------------------------
	.section	.note.nv.cuinfo,"",@"SHT_NOTE"
	.sectionflags	@"SHF_NOTE_NV_CUINFO"
        /*0018*/ 	.short	0x0002
        /*001a*/ 	.short	0x0064
        /*001c*/ 	.short	0x0082
	.zero		2


//--------------------- .nv.info                  --------------------------
	.section	.nv.info,"",@"SHT_CUDA_INFO"
	.align	4


	//----- nvinfo : EIATTR_REGCOUNT
	.align		4
        /*0000*/ 	.byte	0x04, 0x2f
        /*0002*/ 	.short	(.L_1 - .L_0)
	.align		4
.L_0:
        /*0004*/ 	.word	index@(_Z19game_of_life_kernelPKmPmii)
        /*0008*/ 	.word	0x00000020


	//----- nvinfo : EIATTR_FRAME_SIZE
	.align		4
.L_1:
        /*000c*/ 	.byte	0x04, 0x11
        /*000e*/ 	.short	(.L_3 - .L_2)
	.align		4
.L_2:
        /*0010*/ 	.word	index@(_Z19game_of_life_kernelPKmPmii)
        /*0014*/ 	.word	0x00000000


	//----- nvinfo : EIATTR_MIN_STACK_SIZE
	.align		4
.L_3:
        /*0018*/ 	.byte	0x04, 0x12
        /*001a*/ 	.short	(.L_5 - .L_4)
	.align		4
.L_4:
        /*001c*/ 	.word	index@(_Z19game_of_life_kernelPKmPmii)
        /*0020*/ 	.word	0x00000000
.L_5:


//--------------------- .nv.compat                --------------------------
	.section	.nv.compat,"",@"SHT_CUDA_COMPAT_INFO"
	.align	4
        /*0000*/ 	.byte	0x02, 0x09, 0x00, 0x00, 0x02, 0x02, 0x01, 0x00, 0x02, 0x05, 0x05, 0x00, 0x03, 0x07, 0x01, 0x01
        /*0010*/ 	.byte	0x02, 0x03, 0x00, 0x00, 0x02, 0x06, 0x01, 0x00, 0x04, 0x0b, 0x08, 0x00, 0x09, 0x00, 0x00, 0x00
        /*0020*/ 	.byte	0x00, 0x00, 0x00, 0x00


//--------------------- .nv.info._Z19game_of_life_kernelPKmPmii --------------------------
	.section	.nv.info._Z19game_of_life_kernelPKmPmii,"",@"SHT_CUDA_INFO"
	.sectionflags	@""
	.align	4


	//----- nvinfo : EIATTR_CUDA_API_VERSION
	.align		4
        /*0000*/ 	.byte	0x04, 0x37
        /*0002*/ 	.short	(.L_7 - .L_6)
.L_6:
        /*0004*/ 	.word	0x00000082


	//----- nvinfo : EIATTR_KPARAM_INFO
	.align		4
.L_7:
        /*0008*/ 	.byte	0x04, 0x17
        /*000a*/ 	.short	(.L_9 - .L_8)
.L_8:
        /*000c*/ 	.word	0x00000000
        /*0010*/ 	.short	0x0003
        /*0012*/ 	.short	0x0014
        /*0014*/ 	.byte	0x00, 0xf0, 0x11, 0x00


	//----- nvinfo : EIATTR_KPARAM_INFO
	.align		4
.L_9:
        /*0018*/ 	.byte	0x04, 0x17
        /*001a*/ 	.short	(.L_11 - .L_10)
.L_10:
        /*001c*/ 	.word	0x00000000
        /*0020*/ 	.short	0x0002
        /*0022*/ 	.short	0x0010
        /*0024*/ 	.byte	0x00, 0xf0, 0x11, 0x00


	//----- nvinfo : EIATTR_KPARAM_INFO
	.align		4
.L_11:
        /*0028*/ 	.byte	0x04, 0x17
        /*002a*/ 	.short	(.L_13 - .L_12)
.L_12:
        /*002c*/ 	.word	0x00000000
        /*0030*/ 	.short	0x0001
        /*0032*/ 	.short	0x0008
        /*0034*/ 	.byte	0x00, 0xf5, 0x21, 0x00


	//----- nvinfo : EIATTR_KPARAM_INFO
	.align		4
.L_13:
        /*0038*/ 	.byte	0x04, 0x17
        /*003a*/ 	.short	(.L_15 - .L_14)
.L_14:
        /*003c*/ 	.word	0x00000000
        /*0040*/ 	.short	0x0000
        /*0042*/ 	.short	0x0000
        /*0044*/ 	.byte	0x00, 0xf5, 0x21, 0x00


	//----- nvinfo : EIATTR_SPARSE_MMA_MASK
	.align		4
.L_15:
        /*0048*/ 	.byte	0x03, 0x50
        /*004a*/ 	.short	0x0000


	//----- nvinfo : EIATTR_MAXREG_COUNT
	.align		4
        /*004c*/ 	.byte	0x03, 0x1b
        /*004e*/ 	.short	0x00ff


	//----- nvinfo : EIATTR_MERCURY_ISA_VERSION
	.align		4
        /*0050*/ 	.byte	0x03, 0x5f
        /*0052*/ 	.short	0x0101


	//----- nvinfo : EIATTR_VRC_CTA_INIT_COUNT
	.align		4
        /*0054*/ 	.byte	0x02, 0x4a
	.zero		1
	.zero		1


	//----- nvinfo : EIATTR_EXIT_INSTR_OFFSETS
	.align		4
        /*0058*/ 	.byte	0x04, 0x1c
        /*005a*/ 	.short	(.L_17 - .L_16)


	//   ....[0]....
.L_16:
        /*005c*/ 	.word	0x00000090


	//   ....[1]....
        /*0060*/ 	.word	0x00000600


	//   ....[2]....
        /*0064*/ 	.word	0x00000ca0


	//----- nvinfo : EIATTR_CRS_STACK_SIZE
	.align		4
.L_17:
        /*0068*/ 	.byte	0x04, 0x1e
        /*006a*/ 	.short	(.L_19 - .L_18)
.L_18:
        /*006c*/ 	.word	0x00000000


	//----- nvinfo : EIATTR_CBANK_PARAM_SIZE
	.align		4
.L_19:
        /*0070*/ 	.byte	0x03, 0x19
        /*0072*/ 	.short	0x0018


	//----- nvinfo : EIATTR_PARAM_CBANK
	.align		4
        /*0074*/ 	.byte	0x04, 0x0a
        /*0076*/ 	.short	(.L_21 - .L_20)
	.align		4
.L_20:
        /*0078*/ 	.word	index@(.nv.constant0._Z19game_of_life_kernelPKmPmii)
        /*007c*/ 	.short	0x0380
        /*007e*/ 	.short	0x0018


	//----- nvinfo : EIATTR_SW_WAR
	.align		4
.L_21:
        /*0080*/ 	.byte	0x04, 0x36
        /*0082*/ 	.short	(.L_23 - .L_22)
.L_22:
        /*0084*/ 	.word	0x00000008
.L_23:


//--------------------- .nv.callgraph             --------------------------
	.section	.nv.callgraph,"",@"SHT_CUDA_CALLGRAPH"
	.align	4
	.sectionentsize	8
	.align		4
        /*0000*/ 	.word	0x00000000
	.align		4
        /*0004*/ 	.word	0xffffffff
	.align		4
        /*0008*/ 	.word	0x00000000
	.align		4
        /*000c*/ 	.word	0xfffffffe
	.align		4
        /*0010*/ 	.word	0x00000000
	.align		4
        /*0014*/ 	.word	0xfffffffd
	.align		4
        /*0018*/ 	.word	0x00000000
	.align		4
        /*001c*/ 	.word	0xfffffffc


//--------------------- .text._Z19game_of_life_kernelPKmPmii --------------------------
	.section	.text._Z19game_of_life_kernelPKmPmii,"ax",@progbits
	.align	128
.text._Z19game_of_life_kernelPKmPmii:
        .type           _Z19game_of_life_kernelPKmPmii,@function
        .size           _Z19game_of_life_kernelPKmPmii,(.L_x_6 - _Z19game_of_life_kernelPKmPmii)
        .other          _Z19game_of_life_kernelPKmPmii,@"STO_CUDA_ENTRY STV_DEFAULT"
_Z19game_of_life_kernelPKmPmii:
[----:B------:R-:W-:Y:S01]  /*0000*/  LDC R1, c[0x0][0x37c] ;  /* 0x0000df00ff017b82 */ /* 0x000fe20000000800 */
[----:B------:R-:W0:Y:S07]  /*0010*/  S2R R0, SR_TID.X ;  /* 0x0000000000007919 */ /* 0x000e2e0000002100 */
[----:B------:R-:W0:Y:S08]  /*0020*/  S2UR UR4, SR_CTAID.X ;  /* 0x00000000000479c3 */ /* 0x000e300000002500 */
[----:B------:R-:W0:Y:S08]  /*0030*/  LDC R27, c[0x0][0x360] ;  /* 0x0000d800ff1b7b82 */ /* 0x000e300000000800 */
[----:B------:R-:W1:Y:S08]  /*0040*/  S2UR UR5, SR_CTAID.Y ;  /* 0x00000000000579c3 */ /* 0x000e700000002600 */
[----:B------:R-:W1:Y:S01]  /*0050*/  LDC.64 R2, c[0x0][0x390] ;  /* 0x0000e400ff027b82 */ /* 0x000e620000000a00 */
[----:B0-----:R-:W-:Y:S01]  /*0060*/  IMAD R27, R27, UR4, R0 ;  /* 0x000000041b1b7c24 */ /* 0x001fe2000f8e0200 */
[----:B-1----:R-:W-:-:S04]  /*0070*/  ISETP.LE.AND P0, PT, R3, UR5, PT ;  /* 0x0000000503007c0c */ /* 0x002fc8000bf03270 */
[----:B------:R-:W-:-:S13]  /*0080*/  ISETP.GE.OR P0, PT, R27, R2, P0 ;  /* 0x000000021b00720c */ /* 0x000fda0000706670 */
[----:B------:R-:W-:Y:S05]  /*0090*/  @P0 EXIT ;  /* 0x000000000000094d */ /* 0x000fea0003800000 */
[----:B------:R-:W-:Y:S01]  /*00a0*/  UIADD3 UR4, UPT, UPT, UR5, 0x1, URZ ;  /* 0x0000000105047890 */ /* 0x000fe2000fffe0ff */
[----:B------:R-:W-:Y:S01]  /*00b0*/  VIADD R5, R27, 0x1 ;  /* 0x000000011b057836 */ /* 0x000fe20000000000 */
[----:B------:R-:W-:Y:S01]  /*00c0*/  SHF.R.S32.HI R19, RZ, 0x1f, R2 ;  /* 0x0000001fff137819 */ /* 0x000fe20000011402 */
[----:B------:R-:W-:Y:S01]  /*00d0*/  IMAD.WIDE.U32 R10, R2, UR5, RZ ;  /* 0x00000005020a7c25 */ /* 0x000fe2000f8e00ff */
[----:B------:R-:W-:Y:S01]  /*00e0*/  SHF.R.S32.HI R7, RZ, 0x1f, R27 ;  /* 0x0000001fff077819 */ /* 0x000fe2000001141b */
[----:B------:R-:W0:Y:S01]  /*00f0*/  LDCU.64 UR6, c[0x0][0x358] ;  /* 0x00006b00ff0677ac */ /* 0x000e220008000a00 */
[----:B------:R-:W-:Y:S01]  /*0100*/  ISETP.LE.U32.AND P1, PT, R3, UR4, PT ;  /* 0x0000000403007c0c */ /* 0x000fe2000bf23070 */
[----:B------:R-:W-:Y:S01]  /*0110*/  IMAD R9, R19, UR5, RZ ;  /* 0x0000000513097c24 */ /* 0x000fe2000f8e02ff */
[----:B------:R-:W-:Y:S02]  /*0120*/  IADD3 R4, P2, PT, R27, R10, RZ ;  /* 0x0000000a1b047210 */ /* 0x000fe40007f5e0ff */
[----:B------:R-:W-:Y:S01]  /*0130*/  ISETP.EQ.OR P0, PT, RZ, UR5, P1 ;  /* 0x00000005ff007c0c */ /* 0x000fe20008f02670 */
[----:B------:R-:W-:-:S03]  /*0140*/  IMAD.IADD R14, R11, 0x1, R9 ;  /* 0x000000010b0e7824 */ /* 0x000fc600078e0209 */
[----:B------:R-:W-:Y:S01]  /*0150*/  ISETP.LT.OR P0, PT, R27, 0x1, P0 ;  /* 0x000000011b00780c */ /* 0x000fe20000701670 */
[----:B------:R-:W-:-:S03]  /*0160*/  IMAD.X R7, R7, 0x1, R14, P2 ;  /* 0x0000000107077824 */ /* 0x000fc600010e060e */
[----:B------:R-:W-:-:S13]  /*0170*/  ISETP.GE.OR P0, PT, R5, R2, P0 ;  /* 0x000000020500720c */ /* 0x000fda0000706670 */
[----:B0-----:R-:W-:Y:S05]  /*0180*/  @P0 BRA `(.L_x_0) ;  /* 0x0000000400200947 */ /* 0x001fea0003800000 */
[----:B------:R-:W0:Y:S01]  /*0190*/  LDCU.128 UR8, c[0x0][0x380] ;  /* 0x00007000ff0877ac */ /* 0x000e220008000c00 */
[----:B------:R-:W-:Y:S01]  /*01a0*/  IADD3 R0, P0, P1, R27, R10, -R2 ;  /* 0x0000000a1b007210 */ /* 0x000fe2000791e802 */
[----:B------:R-:W-:-:S03]  /*01b0*/  IMAD.SHL.U32 R6, R4, 0x8, RZ ;  /* 0x0000000804067824 */ /* 0x000fc600078e00ff */
[----:B------:R-:W-:Y:S02]  /*01c0*/  IADD3.X R3, PT, PT, RZ, R14, ~R19, P0, P1 ;  /* 0x0000000eff037210 */ /* 0x000fe400007e2c13 */
[----:B------:R-:W-:Y:S02]  /*01d0*/  IADD3 R2, P1, P2, R10, R2, R27 ;  /* 0x000000020a027210 */ /* 0x000fe40007a3e01b */
[----:B0-----:R-:W-:-:S04]  /*01e0*/  LEA R12, P0, R0, UR8, 0x3 ;  /* 0x00000008000c7c11 */ /* 0x001fc8000f8018ff */
[----:B------:R-:W-:Y:S02]  /*01f0*/  LEA.HI.X R13, R0, UR9, R3, 0x3, P0 ;  /* 0x00000009000d7c11 */ /* 0x000fe400080f1c03 */
[----:B------:R-:W-:Y:S02]  /*0200*/  IADD3.X R3, PT, PT, R14, R19, RZ, P1, P2 ;  /* 0x000000130e037210 */ /* 0x000fe40000fe44ff */
[----:B------:R-:W-:Y:S01]  /*0210*/  SHF.L.U64.HI R0, R4, 0x3, R7 ;  /* 0x0000000304007819 */ /* 0x000fe20000010207 */
[----:B------:R-:W2:Y:S01]  /*0220*/  LDG.E.CONSTANT R11, desc[UR6][R12.64+-0x4] ;  /* 0xfffffc060c0b7981 */ /* 0x000ea2000c1e9900 */
[----:B------:R-:W-:Y:S02]  /*0230*/  IADD3 R18, P0, PT, R6, UR8, RZ ;  /* 0x0000000806127c10 */ /* 0x000fe4000ff1e0ff */
[----:B------:R-:W-:Y:S01]  /*0240*/  LEA R16, P1, R2, UR8, 0x3 ;  /* 0x0000000802107c11 */ /* 0x000fe2000f8218ff */
[----:B------:R-:W2:Y:S01]  /*0250*/  LDG.E.64.CONSTANT R8, desc[UR6][R12.64] ;  /* 0x000000060c087981 */ /* 0x000ea2000c1e9b00 */
[----:B------:R-:W-:-:S02]  /*0260*/  IADD3.X R19, PT, PT, R0, UR9, RZ, P0, !PT ;  /* 0x0000000900137c10 */ /* 0x000fc400087fe4ff */
[----:B------:R-:W-:Y:S01]  /*0270*/  LEA.HI.X R17, R2, UR9, R3, 0x3, P1 ;  /* 0x0000000902117c11 */ /* 0x000fe200088f1c03 */
[----:B------:R-:W3:Y:S04]  /*0280*/  LDG.E.CONSTANT R15, desc[UR6][R12.64+0x8] ;  /* 0x000008060c0f7981 */ /* 0x000ee8000c1e9900 */
[----:B------:R-:W4:Y:S04]  /*0290*/  LDG.E.CONSTANT R21, desc[UR6][R18.64+-0x4] ;  /* 0xfffffc0612157981 */ /* 0x000f28000c1e9900 */
[----:B------:R-:W4:Y:S04]  /*02a0*/  LDG.E.64.CONSTANT R2, desc[UR6][R18.64] ;  /* 0x0000000612027981 */ /* 0x000f28000c1e9b00 */
[----:B------:R-:W5:Y:S04]  /*02b0*/  LDG.E.CONSTANT R25, desc[UR6][R16.64+-0x4] ;  /* 0xfffffc0610197981 */ /* 0x000f68000c1e9900 */
[----:B------:R-:W5:Y:S04]  /*02c0*/  LDG.E.64.CONSTANT R4, desc[UR6][R16.64] ;  /* 0x0000000610047981 */ /* 0x000f68000c1e9b00 */
[----:B------:R-:W5:Y:S04]  /*02d0*/  LDG.E.CONSTANT R23, desc[UR6][R18.64+0x8] ;  /* 0x0000080612177981 */ /* 0x000f68000c1e9900 */
[----:B------:R0:W5:Y:S01]  /*02e0*/  LDG.E.CONSTANT R7, desc[UR6][R16.64+0x8] ;  /* 0x0000080610077981 */ /* 0x000162000c1e9900 */
[----:B--2---:R-:W-:-:S02]  /*02f0*/  SHF.L.W.U32.HI R11, R11, 0x1, R8 ;  /* 0x000000010b0b7819 */ /* 0x004fc40000010e08 */
[C-C-:B------:R-:W-:Y:S02]  /*0300*/  SHF.L.W.U32.HI R14, R8.reuse, 0x1f, R9.reuse ;  /* 0x0000001f080e7819 */ /* 0x140fe40000010e09 */
[----:B------:R-:W-:Y:S02]  /*0310*/  SHF.L.W.U32.HI R27, R8, 0x1, R9 ;  /* 0x00000001081b7819 */ /* 0x000fe40000010e09 */
[----:B---3--:R-:W-:Y:S02]  /*0320*/  SHF.L.W.U32.HI R10, R9, 0x1f, R15 ;  /* 0x0000001f090a7819 */ /* 0x008fe40000010e0f */
[CCC-:B------:R-:W-:Y:S02]  /*0330*/  LOP3.LUT R13, R14.reuse, R11.reuse, R8.reuse, 0x96, !PT ;  /* 0x0000000b0e0d7212 */ /* 0x1c0fe400078e9608 */
[----:B------:R-:W-:Y:S02]  /*0340*/  LOP3.LUT R15, R14, R11, R8, 0xe8, !PT ;  /* 0x0000000b0e0f7212 */ /* 0x000fe400078ee808 */
[----:B----4-:R-:W-:-:S02]  /*0350*/  SHF.L.W.U32.HI R21, R21, 0x1, R2 ;  /* 0x0000000115157819 */ /* 0x010fc40000010e02 */
[----:B------:R-:W-:Y:S02]  /*0360*/  SHF.L.W.U32.HI R8, R2, 0x1f, R3 ;  /* 0x0000001f02087819 */ /* 0x000fe40000010e03 */
[CCC-:B------:R-:W-:Y:S02]  /*0370*/  LOP3.LUT R11, R10.reuse, R27.reuse, R9.reuse, 0x96, !PT ;  /* 0x0000001b0a0b7212 */ /* 0x1c0fe400078e9609 */
[----:B------:R-:W-:Y:S02]  /*0380*/  LOP3.LUT R9, R10, R27, R9, 0xe8, !PT ;  /* 0x0000001b0a097212 */ /* 0x000fe400078ee809 */
[----:B-----5:R-:W-:Y:S02]  /*0390*/  SHF.L.W.U32.HI R25, R25, 0x1, R4 ;  /* 0x0000000119197819 */ /* 0x020fe40000010e04 */
[----:B0-----:R-:W-:Y:S02]  /*03a0*/  SHF.L.W.U32.HI R17, R4, 0x1f, R5 ;  /* 0x0000001f04117819 */ /* 0x001fe40000010e05 */
[----:B------:R-:W-:-:S02]  /*03b0*/  SHF.L.W.U32.HI R10, R2, 0x1, R3 ;  /* 0x00000001020a7819 */ /* 0x000fc40000010e03 */
[----:B------:R-:W-:Y:S02]  /*03c0*/  SHF.L.W.U32.HI R23, R3, 0x1f, R23 ;  /* 0x0000001f03177819 */ /* 0x000fe40000010e17 */
[----:B------:R-:W-:Y:S02]  /*03d0*/  SHF.L.W.U32.HI R12, R4, 0x1, R5 ;  /* 0x00000001040c7819 */ /* 0x000fe40000010e05 */
[----:B------:R-:W-:Y:S02]  /*03e0*/  LOP3.LUT R18, R25, R8, R21, 0x96, !PT ;  /* 0x0000000819127212 */ /* 0x000fe400078e9615 */
[----:B------:R-:W-:Y:S02]  /*03f0*/  SHF.L.W.U32.HI R19, R5, 0x1f, R7 ;  /* 0x0000001f05137819 */ /* 0x000fe40000010e07 */
[----:B------:R-:W-:Y:S02]  /*0400*/  LOP3.LUT R25, R25, R21, R8, 0xe8, !PT ;  /* 0x0000001519197212 */ /* 0x000fe400078ee808 */
[----:B------:R-:W-:-:S02]  /*0410*/  LOP3.LUT R16, R13, R17, R4, 0xf6, !PT ;  /* 0x000000110d107212 */ /* 0x000fc400078ef604 */
[-CC-:B------:R-:W-:Y:S02]  /*0420*/  LOP3.LUT R7, R13, R17.reuse, R4.reuse, 0x60, !PT ;  /* 0x000000110d077212 */ /* 0x180fe400078e6004 */
[CCC-:B------:R-:W-:Y:S02]  /*0430*/  LOP3.LUT R21, R15.reuse, R17.reuse, R4.reuse, 0xf8, !PT ;  /* 0x000000110f157212 */ /* 0x1c0fe400078ef804 */
[C---:B------:R-:W-:Y:S02]  /*0440*/  LOP3.LUT R14, R15.reuse, R17, R4, 0x80, !PT ;  /* 0x000000110f0e7212 */ /* 0x040fe400078e8004 */
[C---:B------:R-:W-:Y:S02]  /*0450*/  LOP3.LUT R8, R12.reuse, R23, R10, 0x96, !PT ;  /* 0x000000170c087212 */ /* 0x040fe400078e960a */
[----:B------:R-:W-:Y:S02]  /*0460*/  LOP3.LUT R10, R12, R10, R23, 0xe8, !PT ;  /* 0x0000000a0c0a7212 */ /* 0x000fe400078ee817 */
[----:B------:R-:W-:-:S02]  /*0470*/  LOP3.LUT R12, R15, R17, R4, 0x78, !PT ;  /* 0x000000110f0c7212 */ /* 0x000fc400078e7804 */
[----:B------:R-:W-:Y:S02]  /*0480*/  LOP3.LUT R7, R7, R16, R18, 0xf8, !PT ;  /* 0x0000001007077212 */ /* 0x000fe400078ef812 */
[----:B------:R-:W-:Y:S02]  /*0490*/  LOP3.LUT R13, R18, R13, RZ, 0x3c, !PT ;  /* 0x0000000d120d7212 */ /* 0x000fe400078e3cff */
[----:B------:R-:W-:Y:S02]  /*04a0*/  LOP3.LUT R14, R14, R21, R25, 0xf8, !PT ;  /* 0x000000150e0e7212 */ /* 0x000fe400078ef819 */
[CCC-:B------:R-:W-:Y:S02]  /*04b0*/  LOP3.LUT R16, R9.reuse, R19.reuse, R5.reuse, 0xf8, !PT ;  /* 0x0000001309107212 */ /* 0x1c0fe400078ef805 */
[-CC-:B------:R-:W-:Y:S02]  /*04c0*/  LOP3.LUT R15, R9, R19.reuse, R5.reuse, 0x80, !PT ;  /* 0x00000013090f7212 */ /* 0x180fe400078e8005 */
[----:B------:R-:W-:-:S02]  /*04d0*/  LOP3.LUT R18, R11, R19, R5, 0xf6, !PT ;  /* 0x000000130b127212 */ /* 0x000fc400078ef605 */
[-CC-:B------:R-:W-:Y:S02]  /*04e0*/  LOP3.LUT R23, R11, R19.reuse, R5.reuse, 0x60, !PT ;  /* 0x000000130b177212 */ /* 0x180fe400078e6005 */
[----:B------:R-:W-:Y:S02]  /*04f0*/  LOP3.LUT R21, R9, R19, R5, 0x78, !PT ;  /* 0x0000001309157212 */ /* 0x000fe400078e7805 */
[----:B------:R-:W-:Y:S02]  /*0500*/  LOP3.LUT R12, R12, R25, RZ, 0x3c, !PT ;  /* 0x000000190c0c7212 */ /* 0x000fe400078e3cff */
[----:B------:R-:W-:Y:S02]  /*0510*/  LOP3.LUT R11, R8, R11, RZ, 0x3c, !PT ;  /* 0x0000000b080b7212 */ /* 0x000fe400078e3cff */
[----:B------:R-:W-:Y:S02]  /*0520*/  LOP3.LUT R9, R15, R16, R10, 0xf8, !PT ;  /* 0x000000100f097212 */ /* 0x000fe400078ef80a */
[----:B------:R-:W-:-:S02]  /*0530*/  LOP3.LUT R8, R23, R18, R8, 0xf8, !PT ;  /* 0x0000001217087212 */ /* 0x000fc400078ef808 */
[----:B------:R-:W-:Y:S02]  /*0540*/  LOP3.LUT R10, R21, R10, RZ, 0x3c, !PT ;  /* 0x0000000a150a7212 */ /* 0x000fe400078e3cff */
[----:B------:R-:W-:Y:S02]  /*0550*/  LOP3.LUT R17, R13, R17, R4, 0x96, !PT ;  /* 0x000000110d117212 */ /* 0x000fe400078e9604 */
[----:B------:R-:W-:Y:S02]  /*0560*/  LOP3.LUT R19, R11, R19, R5, 0x96, !PT ;  /* 0x000000130b137212 */ /* 0x000fe400078e9605 */
[----:B------:R-:W-:Y:S02]  /*0570*/  LOP3.LUT R13, R14, R12, R7, 0xf8, !PT ;  /* 0x0000000c0e0d7212 */ /* 0x000fe400078ef807 */
[----:B------:R-:W-:Y:S02]  /*0580*/  LOP3.LUT R5, R9, R10, R8, 0xf8, !PT ;  /* 0x0000000a09057212 */ /* 0x000fe400078ef808 */
[----:B------:R-:W-:-:S02]  /*0590*/  LOP3.LUT R13, R17, R13, R2, 0x32, !PT ;  /* 0x0000000d110d7212 */ /* 0x000fc400078e3202 */
[----:B------:R-:W-:Y:S02]  /*05a0*/  IADD3 R4, P0, PT, R6, UR10, RZ ;  /* 0x0000000a06047c10 */ /* 0x000fe4000ff1e0ff */
[----:B------:R-:W-:Y:S02]  /*05b0*/  LOP3.LUT R3, R19, R5, R3, 0x32, !PT ;  /* 0x0000000513037212 */ /* 0x000fe400078e3203 */
[----:B------:R-:W-:Y:S02]  /*05c0*/  LOP3.LUT R12, R13, R12, R7, 0x60, !PT ;  /* 0x0000000c0d0c7212 */ /* 0x000fe400078e6007 */
[----:B------:R-:W-:Y:S02]  /*05d0*/  IADD3.X R5, PT, PT, R0, UR11, RZ, P0, !PT ;  /* 0x0000000b00057c10 */ /* 0x000fe400087fe4ff */
[----:B------:R-:W-:-:S05]  /*05e0*/  LOP3.LUT R13, R3, R10, R8, 0x60, !PT ;  /* 0x0000000a030d7212 */ /* 0x000fca00078e6008 */
[----:B------:R-:W-:Y:S01]  /*05f0*/  STG.E.64 desc[UR6][R4.64], R12 ;  /* 0x0000000c04007986 */ /* 0x000fe2000c101b06 */
[----:B------:R-:W-:Y:S05]  /*0600*/  EXIT ;  /* 0x000000000000794d */ /* 0x000fea0003800000 */
.L_x_0:
[----:B------:R-:W0:Y:S01]  /*0610*/  LDC.64 R12, c[0x0][0x380] ;  /* 0x0000e000ff0c7b82 */ /* 0x000e220000000a00 */
[----:B------:R-:W-:Y:S01]  /*0620*/  ISETP.GE.AND P0, PT, R27, 0x1, PT ;  /* 0x000000011b00780c */ /* 0x000fe20003f06270 */
[----:B------:R-:W-:Y:S01]  /*0630*/  IMAD.SHL.U32 R17, R4, 0x8, RZ ;  /* 0x0000000804117824 */ /* 0x000fe200078e00ff */
[-C--:B------:R-:W-:Y:S01]  /*0640*/  IADD3 R16, P4, PT, R10, -R2.reuse, RZ ;  /* 0x800000020a107210 */ /* 0x080fe20007f9e0ff */
[----:B------:R-:W-:Y:S01]  /*0650*/  IMAD.MOV.U32 R15, RZ, RZ, RZ ;  /* 0x000000ffff0f7224 */ /* 0x000fe200078e00ff */
[----:B------:R-:W-:Y:S01]  /*0660*/  ISETP.EQ.OR P3, PT, RZ, UR5, !P0 ;  /* 0x00000005ff007c0c */ /* 0x000fe2000c762670 */
[----:B------:R-:W-:Y:S01]  /*0670*/  IMAD.MOV.U32 R23, RZ, RZ, RZ ;  /* 0x000000ffff177224 */ /* 0x000fe200078e00ff */
[----:B------:R-:W-:Y:S01]  /*0680*/  ISETP.GE.AND P2, PT, R5, R2, PT ;  /* 0x000000020500720c */ /* 0x000fe20003f46270 */
[----:B------:R-:W-:Y:S01]  /*0690*/  IMAD.X R18, R14, 0x1, ~R19, P4 ;  /* 0x000000010e127824 */ /* 0x000fe200020e0e13 */
[----:B------:R-:W-:-:S09]  /*06a0*/  SHF.L.U64.HI R0, R4, 0x3, R7 ;  /* 0x0000000304007819 */ /* 0x000fd20000010207 */
[----:B------:R-:W-:-:S05]  /*06b0*/  @!P3 IADD3 R6, P5, PT, R27, R16, RZ ;  /* 0x000000101b06b210 */ /* 0x000fca0007fbe0ff */
[----:B------:R-:W-:Y:S01]  /*06c0*/  @!P3 IMAD.X R7, RZ, RZ, R18, P5 ;  /* 0x000000ffff07b224 */ /* 0x000fe200028e0612 */
[-C--:B0-----:R-:W-:Y:S02]  /*06d0*/  IADD3 R4, P4, PT, R17, R12.reuse, RZ ;  /* 0x0000000c11047210 */ /* 0x081fe40007f9e0ff */
[----:B------:R-:W-:-:S03]  /*06e0*/  @!P3 LEA R8, P5, R6, R12, 0x3 ;  /* 0x0000000c0608b211 */ /* 0x000fc600078a18ff */
[----:B------:R-:W-:Y:S01]  /*06f0*/  IMAD.X R5, R0, 0x1, R13, P4 ;  /* 0x0000000100057824 */ /* 0x000fe200020e060d */
[----:B------:R-:W-:-:S04]  /*0700*/  @!P3 LEA.HI.X R9, R6, R13, R7, 0x3, P5 ;  /* 0x0000000d0609b211 */ /* 0x000fc800028f1c07 */
[----:B------:R0:W5:Y:S04]  /*0710*/  @P0 LDG.E.CONSTANT R15, desc[UR6][R4.64+-0x4] ;  /* 0xfffffc06040f0981 */ /* 0x000168000c1e9900 */
[----:B------:R0:W5:Y:S04]  /*0720*/  @!P2 LDG.E.CONSTANT R23, desc[UR6][R4.64+0x8] ;  /* 0x000008060417a981 */ /* 0x000168000c1e9900 */
[----:B------:R0:W5:Y:S04]  /*0730*/  @!P3 LDG.E.CONSTANT R21, desc[UR6][R8.64+-0x4] ;  /* 0xfffffc060815b981 */ /* 0x000168000c1e9900 */
[----:B------:R0:W5:Y:S01]  /*0740*/  LDG.E.64.CONSTANT R6, desc[UR6][R4.64] ;  /* 0x0000000604067981 */ /* 0x000162000c1e9b00 */
[----:B------:R-:W-:Y:S01]  /*0750*/  BSSY.RECONVERGENT B0, `(.L_x_1) ;  /* 0x000000f000007945 */ /* 0x000fe20003800200 */
[----:B------:R-:W-:-:S03]  /*0760*/  ISETP.NE.AND P4, PT, RZ, UR5, PT ;  /* 0x00000005ff007c0c */ /* 0x000fc6000bf85270 */
[----:B------:R-:W-:Y:S10]  /*0770*/  @!P3 BRA `(.L_x_2) ;  /* 0x000000000010b947 */ /* 0x000ff40003800000 */
[----:B-----5:R-:W-:Y:S01]  /*0780*/  IMAD.MOV.U32 R21, RZ, RZ, RZ ;  /* 0x000000ffff157224 */ /* 0x020fe200078e00ff */
[----:B0-----:R-:W-:Y:S01]  /*0790*/  CS2R R8, SRZ ;  /* 0x0000000000087805 */ /* 0x001fe2000001ff00 */
[----:B------:R-:W-:Y:S01]  /*07a0*/  IMAD.MOV.U32 R29, RZ, RZ, RZ ;  /* 0x000000ffff1d7224 */ /* 0x000fe200078e00ff */
[----:B------:R-:W-:Y:S06]  /*07b0*/  @!P4 BRA `(.L_x_3) ;  /* 0x000000000020c947 */ /* 0x000fec0003800000 */
.L_x_2:
[----:B0-----:R-:W-:Y:S01]  /*07c0*/  IADD3 R9, P3, PT, R27, R16, RZ ;  /* 0x000000101b097210 */ /* 0x001fe20007f7e0ff */
[----:B------:R-:W-:Y:S01]  /*07d0*/  IMAD.MOV.U32 R29, RZ, RZ, RZ ;  /* 0x000000ffff1d7224 */ /* 0x000fe200078e00ff */
[----:B------:R-:W-:-:S05]  /*07e0*/  SHF.R.S32.HI R25, RZ, 0x1f, R27 ;  /* 0x0000001fff197819 */ /* 0x000fca000001141b */
[----:B------:R-:W-:Y:S01]  /*07f0*/  IMAD.X R18, R25, 0x1, R18, P3 ;  /* 0x0000000119127824 */ /* 0x000fe200018e0612 */
[----:B------:R-:W-:-:S04]  /*0800*/  LEA R24, P3, R9, R12, 0x3 ;  /* 0x0000000c09187211 */ /* 0x000fc800078618ff */
[----:B------:R-:W-:-:S05]  /*0810*/  LEA.HI.X R25, R9, R13, R18, 0x3, P3 ;  /* 0x0000000d09197211 */ /* 0x000fca00018f1c12 */
[----:B------:R0:W5:Y:S04]  /*0820*/  @!P2 LDG.E.CONSTANT R29, desc[UR6][R24.64+0x8] ;  /* 0x00000806181da981 */ /* 0x000168000c1e9900 */
[----:B------:R0:W5:Y:S02]  /*0830*/  LDG.E.64.CONSTANT R8, desc[UR6][R24.64] ;  /* 0x0000000618087981 */ /* 0x000164000c1e9b00 */
.L_x_3:
[----:B------:R-:W-:Y:S05]  /*0840*/  BSYNC.RECONVERGENT B0 ;  /* 0x0000000000007941 */ /* 0x000fea0003800200 */
.L_x_1:
[----:B------:R-:W-:-:S13]  /*0850*/  ISETP.LE.U32.OR P0, PT, R3, UR4, !P0 ;  /* 0x0000000403007c0c */ /* 0x000fda000c703470 */
[----:B------:R-:W-:Y:S02]  /*0860*/  @!P0 IADD3 R10, P4, PT, R10, R2, RZ ;  /* 0x000000020a0a8210 */ /* 0x000fe40007f9e0ff */
[----:B------:R-:W-:Y:S01]  /*0870*/  @!P0 ISETP.LE.U32.AND P3, PT, R3, UR4, PT ;  /* 0x0000000403008c0c */ /* 0x000fe2000bf63070 */
[----:B------:R-:W-:Y:S02]  /*0880*/  IMAD.MOV.U32 R3, RZ, RZ, RZ ;  /* 0x000000ffff037224 */ /* 0x000fe400078e00ff */
[----:B------:R-:W-:Y:S01]  /*0890*/  @!P0 IMAD.X R14, R19, 0x1, R14, P4 ;  /* 0x00000001130e8824 */ /* 0x000fe200020e060e */
[----:B------:R-:W-:-:S04]  /*08a0*/  @!P0 SEL R10, R10, RZ, !P3 ;  /* 0x000000ff0a0a8207 */ /* 0x000fc80005800000 */
[----:B------:R-:W-:Y:S02]  /*08b0*/  @!P0 IADD3 R27, P4, PT, R27, R10, RZ ;  /* 0x0000000a1b1b8210 */ /* 0x000fe40007f9e0ff */
[----:B------:R-:W-:Y:S02]  /*08c0*/  @!P0 SEL R10, R14, RZ, !P3 ;  /* 0x000000ff0e0a8207 */ /* 0x000fe40005800000 */
[----:B------:R-:W-:-:S03]  /*08d0*/  @!P0 LEA R26, P3, R27, R12, 0x3 ;  /* 0x0000000c1b1a8211 */ /* 0x000fc600078618ff */
[----:B------:R-:W-:-:S05]  /*08e0*/  @!P0 IMAD.X R10, RZ, RZ, R10, P4 ;  /* 0x000000ffff0a8224 */ /* 0x000fca00020e060a */
[----:B------:R-:W-:-:S05]  /*08f0*/  @!P0 LEA.HI.X R27, R27, R13, R10, 0x3, P3 ;  /* 0x0000000d1b1b8211 */ /* 0x000fca00018f1c0a */
[----:B------:R1:W5:Y:S02]  /*0900*/  @!P0 LDG.E.CONSTANT R3, desc[UR6][R26.64+-0x4] ;  /* 0xfffffc061a038981 */ /* 0x000364000c1e9900 */
[----:B-----5:R-:W-:Y:S02]  /*0910*/  SHF.L.W.U32.HI R29, R9, 0x1f, R29 ;  /* 0x0000001f091d7819 */ /* 0x020fe40000010e1d */
[----:B------:R-:W-:Y:S02]  /*0920*/  CS2R R10, SRZ ;  /* 0x00000000000a7805 */ /* 0x000fe4000001ff00 */
[----:B0-----:R-:W-:-:S04]  /*0930*/  SHF.L.W.U32.HI R25, R8, 0x1, R9 ;  /* 0x0000000108197819 */ /* 0x001fc80000010e09 */
[CCC-:B------:R-:W-:Y:S02]  /*0940*/  LOP3.LUT R13, R29.reuse, R25.reuse, R9.reuse, 0x96, !PT ;  /* 0x000000191d0d7212 */ /* 0x1c0fe400078e9609 */
[----:B------:R-:W-:Y:S01]  /*0950*/  LOP3.LUT R25, R29, R25, R9, 0xe8, !PT ;  /* 0x000000191d197212 */ /* 0x000fe200078ee809 */
[----:B------:R-:W-:Y:S01]  /*0960*/  IMAD.MOV.U32 R29, RZ, RZ, RZ ;  /* 0x000000ffff1d7224 */ /* 0x000fe200078e00ff */
[----:B-1----:R-:W-:Y:S06]  /*0970*/  @P1 BRA `(.L_x_4) ;  /* 0x0000000000101947 */ /* 0x002fec0003800000 */
[----:B------:R-:W-:-:S04]  /*0980*/  LEA R4, P0, R2, R4, 0x3 ;  /* 0x0000000402047211 */ /* 0x000fc800078018ff */
[----:B------:R-:W-:-:S05]  /*0990*/  LEA.HI.X R5, R2, R5, R19, 0x3, P0 ;  /* 0x0000000502057211 */ /* 0x000fca00000f1c13 */
[----:B------:R0:W5:Y:S04]  /*09a0*/  @!P2 LDG.E.CONSTANT R29, desc[UR6][R4.64+0x8] ;  /* 0x00000806041da981 */ /* 0x000168000c1e9900 */
[----:B------:R0:W5:Y:S02]  /*09b0*/  LDG.E.64.CONSTANT R10, desc[UR6][R4.64] ;  /* 0x00000006040a7981 */ /* 0x000164000c1e9b00 */
.L_x_4:
[----:B------:R-:W-:Y:S01]  /*09c0*/  SHF.L.W.U32.HI R23, R7, 0x1f, R23 ;  /* 0x0000001f07177819 */ /* 0x000fe20000010e17 */
[----:B------:R-:W1:Y:S01]  /*09d0*/  LDCU.64 UR8, c[0x0][0x388] ;  /* 0x00007100ff0877ac */ /* 0x000e620008000a00 */
[----:B------:R-:W-:Y:S02]  /*09e0*/  SHF.L.W.U32.HI R2, R6, 0x1, R7 ;  /* 0x0000000106027819 */ /* 0x000fe40000010e07 */
[----:B-----5:R-:W-:Y:S02]  /*09f0*/  SHF.L.W.U32.HI R12, R10, 0x1, R11 ;  /* 0x000000010a0c7819 */ /* 0x020fe40000010e0b */
[----:B0-----:R-:W-:Y:S02]  /*0a00*/  SHF.L.W.U32.HI R5, R11, 0x1f, R29 ;  /* 0x0000001f0b057819 */ /* 0x001fe40000010e1d */
[----:B------:R-:W-:Y:S02]  /*0a10*/  LOP3.LUT R14, R12, R23, R2, 0x96, !PT ;  /* 0x000000170c0e7212 */ /* 0x000fe400078e9602 */
[----:B------:R-:W-:-:S02]  /*0a20*/  SHF.L.W.U32.HI R21, R21, 0x1, R8 ;  /* 0x0000000115157819 */ /* 0x000fc40000010e08 */
[----:B------:R-:W-:Y:S02]  /*0a30*/  SHF.L.W.U32.HI R19, R8, 0x1f, R9 ;  /* 0x0000001f08137819 */ /* 0x000fe40000010e09 */
[----:B------:R-:W-:Y:S02]  /*0a40*/  LOP3.LUT R12, R12, R2, R23, 0xe8, !PT ;  /* 0x000000020c0c7212 */ /* 0x000fe400078ee817 */
[CCC-:B------:R-:W-:Y:S02]  /*0a50*/  LOP3.LUT R27, R13.reuse, R5.reuse, R11.reuse, 0xf6, !PT ;  /* 0x000000050d1b7212 */ /* 0x1c0fe400078ef60b */
[--C-:B------:R-:W-:Y:S02]  /*0a60*/  LOP3.LUT R2, R13, R5, R11.reuse, 0x60, !PT ;  /* 0x000000050d027212 */ /* 0x100fe400078e600b */
[----:B------:R-:W-:Y:S02]  /*0a70*/  LOP3.LUT R9, R19, R21, R8, 0x96, !PT ;  /* 0x0000001513097212 */ /* 0x000fe400078e9608 */
[----:B------:R-:W-:-:S02]  /*0a80*/  LOP3.LUT R4, R25, R5, R11, 0xf8, !PT ;  /* 0x0000000519047212 */ /* 0x000fc400078ef80b */
[--C-:B------:R-:W-:Y:S02]  /*0a90*/  LOP3.LUT R23, R25, R5, R11.reuse, 0x80, !PT ;  /* 0x0000000519177212 */ /* 0x100fe400078e800b */
[----:B------:R-:W-:Y:S02]  /*0aa0*/  LOP3.LUT R19, R19, R21, R8, 0xe8, !PT ;  /* 0x0000001513137212 */ /* 0x000fe400078ee808 */
[----:B------:R-:W-:Y:S02]  /*0ab0*/  LOP3.LUT R2, R2, R27, R14, 0xf8, !PT ;  /* 0x0000001b02027212 */ /* 0x000fe400078ef80e */
[----:B------:R-:W-:Y:S02]  /*0ac0*/  LOP3.LUT R13, R14, R13, RZ, 0x3c, !PT ;  /* 0x0000000d0e0d7212 */ /* 0x000fe400078e3cff */
[----:B------:R-:W-:Y:S02]  /*0ad0*/  LOP3.LUT R25, R25, R5, R11, 0x78, !PT ;  /* 0x0000000519197212 */ /* 0x000fe400078e780b */
[----:B------:R-:W-:-:S02]  /*0ae0*/  SHF.L.W.U32.HI R8, R15, 0x1, R6 ;  /* 0x000000010f087819 */ /* 0x000fc40000010e06 */
[----:B------:R-:W-:Y:S02]  /*0af0*/  SHF.L.W.U32.HI R14, R6, 0x1f, R7 ;  /* 0x0000001f060e7819 */ /* 0x000fe40000010e07 */
[----:B------:R-:W-:Y:S02]  /*0b00*/  SHF.L.W.U32.HI R21, R3, 0x1, R10 ;  /* 0x0000000103157819 */ /* 0x000fe40000010e0a */
[----:B------:R-:W-:Y:S02]  /*0b10*/  SHF.L.W.U32.HI R15, R10, 0x1f, R11 ;  /* 0x0000001f0a0f7819 */ /* 0x000fe40000010e0b */
[----:B------:R-:W-:Y:S02]  /*0b20*/  LOP3.LUT R3, R25, R12, RZ, 0x3c, !PT ;  /* 0x0000000c19037212 */ /* 0x000fe400078e3cff */
[----:B------:R-:W-:Y:S02]  /*0b30*/  LOP3.LUT R4, R23, R4, R12, 0xf8, !PT ;  /* 0x0000000417047212 */ /* 0x000fe400078ef80c */
[----:B------:R-:W-:-:S02]  /*0b40*/  LOP3.LUT R16, R21, R14, R8, 0x96, !PT ;  /* 0x0000000e15107212 */ /* 0x000fc400078e9608 */
[----:B------:R-:W-:Y:S02]  /*0b50*/  LOP3.LUT R25, R21, R8, R14, 0xe8, !PT ;  /* 0x0000000815197212 */ /* 0x000fe400078ee80e */
[CCC-:B------:R-:W-:Y:S02]  /*0b60*/  LOP3.LUT R21, R19.reuse, R15.reuse, R10.reuse, 0xf8, !PT ;  /* 0x0000000f13157212 */ /* 0x1c0fe400078ef80a */
[-CC-:B------:R-:W-:Y:S02]  /*0b70*/  LOP3.LUT R12, R19, R15.reuse, R10.reuse, 0x80, !PT ;  /* 0x0000000f130c7212 */ /* 0x180fe400078e800a */
[CCC-:B------:R-:W-:Y:S02]  /*0b80*/  LOP3.LUT R23, R9.reuse, R15.reuse, R10.reuse, 0xf6, !PT ;  /* 0x0000000f09177212 */ /* 0x1c0fe400078ef60a */
[-CC-:B------:R-:W-:Y:S02]  /*0b90*/  LOP3.LUT R8, R9, R15.reuse, R10.reuse, 0x60, !PT ;  /* 0x0000000f09087212 */ /* 0x180fe400078e600a */
[----:B------:R-:W-:-:S02]  /*0ba0*/  LOP3.LUT R14, R19, R15, R10, 0x78, !PT ;  /* 0x0000000f130e7212 */ /* 0x000fc400078e780a */
[----:B------:R-:W-:Y:S02]  /*0bb0*/  LOP3.LUT R9, R16, R9, RZ, 0x3c, !PT ;  /* 0x0000000910097212 */ /* 0x000fe400078e3cff */
[----:B------:R-:W-:Y:S02]  /*0bc0*/  LOP3.LUT R19, R12, R21, R25, 0xf8, !PT ;  /* 0x000000150c137212 */ /* 0x000fe400078ef819 */
[----:B------:R-:W-:Y:S02]  /*0bd0*/  LOP3.LUT R8, R8, R23, R16, 0xf8, !PT ;  /* 0x0000001708087212 */ /* 0x000fe400078ef810 */
[----:B------:R-:W-:Y:S02]  /*0be0*/  LOP3.LUT R12, R14, R25, RZ, 0x3c, !PT ;  /* 0x000000190e0c7212 */ /* 0x000fe400078e3cff */
[----:B------:R-:W-:Y:S02]  /*0bf0*/  LOP3.LUT R10, R9, R15, R10, 0x96, !PT ;  /* 0x0000000f090a7212 */ /* 0x000fe400078e960a */
[----:B------:R-:W-:-:S02]  /*0c00*/  LOP3.LUT R13, R13, R5, R11, 0x96, !PT ;  /* 0x000000050d0d7212 */ /* 0x000fc400078e960b */
[----:B------:R-:W-:Y:S02]  /*0c10*/  LOP3.LUT R9, R4, R3, R2, 0xf8, !PT ;  /* 0x0000000304097212 */ /* 0x000fe400078ef802 */
[----:B------:R-:W-:Y:S02]  /*0c20*/  LOP3.LUT R5, R19, R12, R8, 0xf8, !PT ;  /* 0x0000000c13057212 */ /* 0x000fe400078ef808 */
[----:B------:R-:W-:Y:S02]  /*0c30*/  LOP3.LUT R9, R13, R9, R7, 0x32, !PT ;  /* 0x000000090d097212 */ /* 0x000fe400078e3207 */
[----:B-1----:R-:W-:Y:S02]  /*0c40*/  IADD3 R4, P0, PT, R17, UR8, RZ ;  /* 0x0000000811047c10 */ /* 0x002fe4000ff1e0ff */
[----:B------:R-:W-:Y:S02]  /*0c50*/  LOP3.LUT R7, R10, R5, R6, 0x32, !PT ;  /* 0x000000050a077212 */ /* 0x000fe400078e3206 */
[----:B------:R-:W-:-:S02]  /*0c60*/  LOP3.LUT R3, R9, R3, R2, 0x60, !PT ;  /* 0x0000000309037212 */ /* 0x000fc400078e6002 */
[----:B------:R-:W-:Y:S02]  /*0c70*/  IADD3.X R5, PT, PT, R0, UR9, RZ, P0, !PT ;  /* 0x0000000900057c10 */ /* 0x000fe400087fe4ff */
[----:B------:R-:W-:-:S05]  /*0c80*/  LOP3.LUT R2, R7, R12, R8, 0x60, !PT ;  /* 0x0000000c07027212 */ /* 0x000fca00078e6008 */
[----:B------:R-:W-:Y:S01]  /*0c90*/  STG.E.64 desc[UR6][R4.64], R2 ;  /* 0x0000000204007986 */ /* 0x000fe2000c101b06 */
[----:B------:R-:W-:Y:S05]  /*0ca0*/  EXIT ;  /* 0x000000000000794d */ /* 0x000fea0003800000 */
.L_x_5:
[----:B------:R-:W-:-:S00]  /*0cb0*/  BRA `(.L_x_5) ;  /* 0xfffffffc00fc7947 */ /* 0x000fc0000383ffff */
[----:B------:R-:W-:-:S00]  /*0cc0*/  NOP ;  /* 0x0000000000007918 */ /* 0x000fc00000000000 */
        /* <DEDUP_REMOVED lines=11> */
.L_x_6:


//--------------------- .nv.shared.reserved.0     --------------------------
	.section	.nv.shared.reserved.0,"aw",@nobits
	.weak		__nv_reservedSMEM_offset_0_alias
	.size		__nv_reservedSMEM_offset_0_alias, 0, 64
	.other		__nv_reservedSMEM_offset_0_alias,@"STO_CUDA_RESERVED_SHARED STV_DEFAULT"
__nv_reservedSMEM_offset_0_alias:
	.zero		0
	.zero		64


//--------------------- .nv.constant0._Z19game_of_life_kernelPKmPmii --------------------------
	.section	.nv.constant0._Z19game_of_life_kernelPKmPmii,"a",@progbits
	.sectionflags	@""
	.align	4
.nv.constant0._Z19game_of_life_kernelPKmPmii:
	.zero		920


//--------------------- SYMBOLS --------------------------

	.type		.nv.reservedSmem.offset0,@object
	.size		.nv.reservedSmem.offset0,0x4
